//
// Generated by NVIDIA NVVM Compiler
//
// Compiler Build ID: CL-36424714
// Cuda compilation tools, release 13.0, V13.0.88
// Based on NVVM 20.0.0
//

.version 9.0
.target sm_100
.address_size 64

	// .globl	_ZN3cub18CUB_300001_SM_10006detail11EmptyKernelIvEEvv
.global .align 1 .b8 _ZN30_INTERNAL_6cb0fc8c_4_k_cu_main4cuda3std3__45__cpo5beginE[1];
.global .align 1 .b8 _ZN30_INTERNAL_6cb0fc8c_4_k_cu_main4cuda3std3__45__cpo3endE[1];
.global .align 1 .b8 _ZN30_INTERNAL_6cb0fc8c_4_k_cu_main4cuda3std3__45__cpo6cbeginE[1];
.global .align 1 .b8 _ZN30_INTERNAL_6cb0fc8c_4_k_cu_main4cuda3std3__45__cpo4cendE[1];
.global .align 1 .b8 _ZN30_INTERNAL_6cb0fc8c_4_k_cu_main4cuda3std3__45__cpo6rbeginE[1];
.global .align 1 .b8 _ZN30_INTERNAL_6cb0fc8c_4_k_cu_main4cuda3std3__45__cpo4rendE[1];
.global .align 1 .b8 _ZN30_INTERNAL_6cb0fc8c_4_k_cu_main4cuda3std3__45__cpo7crbeginE[1];
.global .align 1 .b8 _ZN30_INTERNAL_6cb0fc8c_4_k_cu_main4cuda3std3__45__cpo5crendE[1];
.global .align 1 .b8 _ZN30_INTERNAL_6cb0fc8c_4_k_cu_main4cuda3std3__432_GLOBAL__N__6cb0fc8c_4_k_cu_main6ignoreE[1];
.global .align 1 .b8 _ZN30_INTERNAL_6cb0fc8c_4_k_cu_main4cuda3std3__419piecewise_constructE[1];
.global .align 1 .b8 _ZN30_INTERNAL_6cb0fc8c_4_k_cu_main4cuda3std3__48in_placeE[1];
.global .align 1 .b8 _ZN30_INTERNAL_6cb0fc8c_4_k_cu_main4cuda3std3__420unreachable_sentinelE[1];
.global .align 1 .b8 _ZN30_INTERNAL_6cb0fc8c_4_k_cu_main4cuda3std3__47nulloptE[1];
.global .align 1 .b8 _ZN30_INTERNAL_6cb0fc8c_4_k_cu_main4cuda3std3__48unexpectE[1];
.global .align 1 .b8 _ZN30_INTERNAL_6cb0fc8c_4_k_cu_main4cuda3std6ranges3__45__cpo4swapE[1];
.global .align 1 .b8 _ZN30_INTERNAL_6cb0fc8c_4_k_cu_main4cuda3std6ranges3__45__cpo9iter_moveE[1];
.global .align 1 .b8 _ZN30_INTERNAL_6cb0fc8c_4_k_cu_main4cuda3std6ranges3__45__cpo5beginE[1];
.global .align 1 .b8 _ZN30_INTERNAL_6cb0fc8c_4_k_cu_main4cuda3std6ranges3__45__cpo3endE[1];
.global .align 1 .b8 _ZN30_INTERNAL_6cb0fc8c_4_k_cu_main4cuda3std6ranges3__45__cpo6cbeginE[1];
.global .align 1 .b8 _ZN30_INTERNAL_6cb0fc8c_4_k_cu_main4cuda3std6ranges3__45__cpo4cendE[1];
.global .align 1 .b8 _ZN30_INTERNAL_6cb0fc8c_4_k_cu_main4cuda3std6ranges3__45__cpo7advanceE[1];
.global .align 1 .b8 _ZN30_INTERNAL_6cb0fc8c_4_k_cu_main4cuda3std6ranges3__45__cpo9iter_swapE[1];
.global .align 1 .b8 _ZN30_INTERNAL_6cb0fc8c_4_k_cu_main4cuda3std6ranges3__45__cpo4nextE[1];
.global .align 1 .b8 _ZN30_INTERNAL_6cb0fc8c_4_k_cu_main4cuda3std6ranges3__45__cpo4prevE[1];
.global .align 1 .b8 _ZN30_INTERNAL_6cb0fc8c_4_k_cu_main4cuda3std6ranges3__45__cpo4dataE[1];
.global .align 1 .b8 _ZN30_INTERNAL_6cb0fc8c_4_k_cu_main4cuda3std6ranges3__45__cpo5cdataE[1];
.global .align 1 .b8 _ZN30_INTERNAL_6cb0fc8c_4_k_cu_main4cuda3std6ranges3__45__cpo4sizeE[1];
.global .align 1 .b8 _ZN30_INTERNAL_6cb0fc8c_4_k_cu_main4cuda3std6ranges3__45__cpo5ssizeE[1];
.global .align 1 .b8 _ZN30_INTERNAL_6cb0fc8c_4_k_cu_main4cuda3std6ranges3__45__cpo8distanceE[1];
.global .align 1 .b8 _ZN30_INTERNAL_6cb0fc8c_4_k_cu_main6thrust24THRUST_300001_SM_1000_NS6system6detail10sequential3seqE[1];
.global .align 1 .b8 _ZN30_INTERNAL_6cb0fc8c_4_k_cu_main6thrust24THRUST_300001_SM_1000_NS12placeholders2_1E[1];
.global .align 1 .b8 _ZN30_INTERNAL_6cb0fc8c_4_k_cu_main6thrust24THRUST_300001_SM_1000_NS12placeholders2_2E[1];
.global .align 1 .b8 _ZN30_INTERNAL_6cb0fc8c_4_k_cu_main6thrust24THRUST_300001_SM_1000_NS12placeholders2_3E[1];
.global .align 1 .b8 _ZN30_INTERNAL_6cb0fc8c_4_k_cu_main6thrust24THRUST_300001_SM_1000_NS12placeholders2_4E[1];
.global .align 1 .b8 _ZN30_INTERNAL_6cb0fc8c_4_k_cu_main6thrust24THRUST_300001_SM_1000_NS12placeholders2_5E[1];
.global .align 1 .b8 _ZN30_INTERNAL_6cb0fc8c_4_k_cu_main6thrust24THRUST_300001_SM_1000_NS12placeholders2_6E[1];
.global .align 1 .b8 _ZN30_INTERNAL_6cb0fc8c_4_k_cu_main6thrust24THRUST_300001_SM_1000_NS12placeholders2_7E[1];
.global .align 1 .b8 _ZN30_INTERNAL_6cb0fc8c_4_k_cu_main6thrust24THRUST_300001_SM_1000_NS12placeholders2_8E[1];
.global .align 1 .b8 _ZN30_INTERNAL_6cb0fc8c_4_k_cu_main6thrust24THRUST_300001_SM_1000_NS12placeholders2_9E[1];
.global .align 1 .b8 _ZN30_INTERNAL_6cb0fc8c_4_k_cu_main6thrust24THRUST_300001_SM_1000_NS12placeholders3_10E[1];

.visible .entry _ZN3cub18CUB_300001_SM_10006detail11EmptyKernelIvEEvv()
{


	ret;

}


// ===== COMPILED SASS (sm_100) =====

	.target	sm_100

	.elftype	@"ET_EXEC"


//--------------------- .note.nv.tkinfo           --------------------------
	.section	.note.nv.tkinfo,"",@"SHT_NOTE"
	.sectionflags	@"SHF_NOTE_NV_TKINFO"
	.tkinfo
        /*0018*/ 	.word	0x00000002
        /*0030*/ 	.string	""
        /*0030*/ 	.string	"ptxas"
        /*0030*/ 	.string	"Cuda compilation tools, release 13.0, V13.0.88"
        /*0030*/ 	.string	"Build cuda_13.0.r13.0/compiler.36424714_0"
        /*0030*/ 	.string	"-arch sm_100 -m 64 "



//--------------------- .note.nv.cuinfo           --------------------------
	.section	.note.nv.cuinfo,"",@"SHT_NOTE"
	.sectionflags	@"SHF_NOTE_NV_CUINFO"
        /*0018*/ 	.short	0x0002
        /*001a*/ 	.short	0x0064
        /*001c*/ 	.short	0x0082
	.zero		2


//--------------------- .nv.info                  --------------------------
	.section	.nv.info,"",@"SHT_CUDA_INFO"
	.align	4


	//----- nvinfo : EIATTR_REGCOUNT
	.align		4
        /*0000*/ 	.byte	0x04, 0x2f
        /*0002*/ 	.short	(.L_41 - .L_40)
	.align		4
.L_40:
        /*0004*/ 	.word	index@(_ZN3cub18CUB_300001_SM_10006detail11EmptyKernelIvEEvv)
        /*0008*/ 	.word	0x00000004


	//----- nvinfo : EIATTR_FRAME_SIZE
	.align		4
.L_41:
        /*000c*/ 	.byte	0x04, 0x11
        /*000e*/ 	.short	(.L_43 - .L_42)
	.align		4
.L_42:
        /*0010*/ 	.word	index@(_ZN3cub18CUB_300001_SM_10006detail11EmptyKernelIvEEvv)
        /*0014*/ 	.word	0x00000000


	//----- nvinfo : EIATTR_MIN_STACK_SIZE
	.align		4
.L_43:
        /*0018*/ 	.byte	0x04, 0x12
        /*001a*/ 	.short	(.L_45 - .L_44)
	.align		4
.L_44:
        /*001c*/ 	.word	index@(_ZN3cub18CUB_300001_SM_10006detail11EmptyKernelIvEEvv)
        /*0020*/ 	.word	0x00000000
.L_45:


//--------------------- .nv.compat                --------------------------
	.section	.nv.compat,"",@"SHT_CUDA_COMPAT_INFO"
	.align	4
        /*0000*/ 	.byte	0x02, 0x09, 0x00, 0x00, 0x02, 0x02, 0x01, 0x00, 0x02, 0x05, 0x05, 0x00, 0x03, 0x07, 0x01, 0x01
        /*0010*/ 	.byte	0x02, 0x03, 0x00, 0x00, 0x02, 0x06, 0x01, 0x00, 0x04, 0x0b, 0x08, 0x00, 0x09, 0x00, 0x00, 0x00
        /*0020*/ 	.byte	0x00, 0x00, 0x00, 0x00


//--------------------- .nv.info._ZN3cub18CUB_300001_SM_10006detail11EmptyKernelIvEEvv --------------------------
	.section	.nv.info._ZN3cub18CUB_300001_SM_10006detail11EmptyKernelIvEEvv,"",@"SHT_CUDA_INFO"
	.sectionflags	@""
	.align	4


	//----- nvinfo : EIATTR_CUDA_API_VERSION
	.align		4
        /*0000*/ 	.byte	0x04, 0x37
        /*0002*/ 	.short	(.L_47 - .L_46)
.L_46:
        /*0004*/ 	.word	0x00000082


	//----- nvinfo : EIATTR_SPARSE_MMA_MASK
	.align		4
.L_47:
        /*0008*/ 	.byte	0x03, 0x50
        /*000a*/ 	.short	0x0000


	//----- nvinfo : EIATTR_MAXREG_COUNT
	.align		4
        /*000c*/ 	.byte	0x03, 0x1b
        /*000e*/ 	.short	0x00ff


	//----- nvinfo : EIATTR_MERCURY_ISA_VERSION
	.align		4
        /*0010*/ 	.byte	0x03, 0x5f
        /*0012*/ 	.short	0x0101


	//----- nvinfo : EIATTR_VRC_CTA_INIT_COUNT
	.align		4
        /*0014*/ 	.byte	0x02, 0x4a
	.zero		1
	.zero		1


	//----- nvinfo : EIATTR_EXIT_INSTR_OFFSETS
	.align		4
        /*0018*/ 	.byte	0x04, 0x1c
        /*001a*/ 	.short	(.L_49 - .L_48)


	//   ....[0]....
.L_48:
        /*001c*/ 	.word	0x00000010


	//----- nvinfo : EIATTR_SW_WAR
	.align		4
.L_49:
        /*0020*/ 	.byte	0x04, 0x36
        /*0022*/ 	.short	(.L_51 - .L_50)
.L_50:
        /*0024*/ 	.word	0x00000008
.L_51:


//--------------------- .nv.callgraph             --------------------------
	.section	.nv.callgraph,"",@"SHT_CUDA_CALLGRAPH"
	.align	4
	.sectionentsize	8
	.align		4
        /*0000*/ 	.word	0x00000000
	.align		4
        /*0004*/ 	.word	0xffffffff
	.align		4
        /*0008*/ 	.word	0x00000000
	.align		4
        /*000c*/ 	.word	0xfffffffe
	.align		4
        /*0010*/ 	.word	0x00000000
	.align		4
        /*0014*/ 	.word	0xfffffffd
	.align		4
        /*0018*/ 	.word	0x00000000
	.align		4
        /*001c*/ 	.word	0xfffffffc


//--------------------- .nv.constant4             --------------------------
	.section	.nv.constant4,"a",@progbits
	.align	8
	.align		8
.nv.constant4:
        /*0000*/ 	.dword	_ZN30_INTERNAL_6cb0fc8c_4_k_cu_main4cuda3std3__45__cpo5beginE
	.align		8
        /*0008*/ 	.dword	_ZN30_INTERNAL_6cb0fc8c_4_k_cu_main4cuda3std3__45__cpo3endE
	.align		8
        /*0010*/ 	.dword	_ZN30_INTERNAL_6cb0fc8c_4_k_cu_main4cuda3std3__45__cpo6cbeginE
	.align		8
        /*0018*/ 	.dword	_ZN30_INTERNAL_6cb0fc8c_4_k_cu_main4cuda3std3__45__cpo4cendE
	.align		8
        /*0020*/ 	.dword	_ZN30_INTERNAL_6cb0fc8c_4_k_cu_main4cuda3std3__45__cpo6rbeginE
	.align		8
        /*0028*/ 	.dword	_ZN30_INTERNAL_6cb0fc8c_4_k_cu_main4cuda3std3__45__cpo4rendE
	.align		8
        /*0030*/ 	.dword	_ZN30_INTERNAL_6cb0fc8c_4_k_cu_main4cuda3std3__45__cpo7crbeginE
	.align		8
        /*0038*/ 	.dword	_ZN30_INTERNAL_6cb0fc8c_4_k_cu_main4cuda3std3__45__cpo5crendE
	.align		8
        /*0040*/ 	.dword	_ZN30_INTERNAL_6cb0fc8c_4_k_cu_main4cuda3std3__432_GLOBAL__N__6cb0fc8c_4_k_cu_main6ignoreE
	.align		8
        /*0048*/ 	.dword	_ZN30_INTERNAL_6cb0fc8c_4_k_cu_main4cuda3std3__419piecewise_constructE
	.align		8
        /*0050*/ 	.dword	_ZN30_INTERNAL_6cb0fc8c_4_k_cu_main4cuda3std3__48in_placeE
	.align		8
        /*0058*/ 	.dword	_ZN30_INTERNAL_6cb0fc8c_4_k_cu_main4cuda3std3__420unreachable_sentinelE
	.align		8
        /*0060*/ 	.dword	_ZN30_INTERNAL_6cb0fc8c_4_k_cu_main4cuda3std3__47nulloptE
	.align		8
        /*0068*/ 	.dword	_ZN30_INTERNAL_6cb0fc8c_4_k_cu_main4cuda3std3__48unexpectE
	.align		8
        /*0070*/ 	.dword	_ZN30_INTERNAL_6cb0fc8c_4_k_cu_main4cuda3std6ranges3__45__cpo4swapE
	.align		8
        /*0078*/ 	.dword	_ZN30_INTERNAL_6cb0fc8c_4_k_cu_main4cuda3std6ranges3__45__cpo9iter_moveE
	.align		8
        /*0080*/ 	.dword	_ZN30_INTERNAL_6cb0fc8c_4_k_cu_main4cuda3std6ranges3__45__cpo5beginE
	.align		8
        /*0088*/ 	.dword	_ZN30_INTERNAL_6cb0fc8c_4_k_cu_main4cuda3std6ranges3__45__cpo3endE
	.align		8
        /*0090*/ 	.dword	_ZN30_INTERNAL_6cb0fc8c_4_k_cu_main4cuda3std6ranges3__45__cpo6cbeginE
	.align		8
        /*0098*/ 	.dword	_ZN30_INTERNAL_6cb0fc8c_4_k_cu_main4cuda3std6ranges3__45__cpo4cendE
	.align		8
        /*00a0*/ 	.dword	_ZN30_INTERNAL_6cb0fc8c_4_k_cu_main4cuda3std6ranges3__45__cpo7advanceE
	.align		8
        /*00a8*/ 	.dword	_ZN30_INTERNAL_6cb0fc8c_4_k_cu_main4cuda3std6ranges3__45__cpo9iter_swapE
	.align		8
        /*00b0*/ 	.dword	_ZN30_INTERNAL_6cb0fc8c_4_k_cu_main4cuda3std6ranges3__45__cpo4nextE
	.align		8
        /*00b8*/ 	.dword	_ZN30_INTERNAL_6cb0fc8c_4_k_cu_main4cuda3std6ranges3__45__cpo4prevE
	.align		8
        /*00c0*/ 	.dword	_ZN30_INTERNAL_6cb0fc8c_4_k_cu_main4cuda3std6ranges3__45__cpo4dataE
	.align		8
        /*00c8*/ 	.dword	_ZN30_INTERNAL_6cb0fc8c_4_k_cu_main4cuda3std6ranges3__45__cpo5cdataE
	.align		8
        /*00d0*/ 	.dword	_ZN30_INTERNAL_6cb0fc8c_4_k_cu_main4cuda3std6ranges3__45__cpo4sizeE
	.align		8
        /*00d8*/ 	.dword	_ZN30_INTERNAL_6cb0fc8c_4_k_cu_main4cuda3std6ranges3__45__cpo5ssizeE
	.align		8
        /*00e0*/ 	.dword	_ZN30_INTERNAL_6cb0fc8c_4_k_cu_main4cuda3std6ranges3__45__cpo8distanceE
	.align		8
        /*00e8*/ 	.dword	_ZN30_INTERNAL_6cb0fc8c_4_k_cu_main6thrust24THRUST_300001_SM_1000_NS6system6detail10sequential3seqE
	.align		8
        /*00f0*/ 	.dword	_ZN30_INTERNAL_6cb0fc8c_4_k_cu_main6thrust24THRUST_300001_SM_1000_NS12placeholders2_1E
	.align		8
        /*00f8*/ 	.dword	_ZN30_INTERNAL_6cb0fc8c_4_k_cu_main6thrust24THRUST_300001_SM_1000_NS12placeholders2_2E
	.align		8
        /*0100*/ 	.dword	_ZN30_INTERNAL_6cb0fc8c_4_k_cu_main6thrust24THRUST_300001_SM_1000_NS12placeholders2_3E
	.align		8
        /*0108*/ 	.dword	_ZN30_INTERNAL_6cb0fc8c_4_k_cu_main6thrust24THRUST_300001_SM_1000_NS12placeholders2_4E
	.align		8
        /*0110*/ 	.dword	_ZN30_INTERNAL_6cb0fc8c_4_k_cu_main6thrust24THRUST_300001_SM_1000_NS12placeholders2_5E
	.align		8
        /*0118*/ 	.dword	_ZN30_INTERNAL_6cb0fc8c_4_k_cu_main6thrust24THRUST_300001_SM_1000_NS12placeholders2_6E
	.align		8
        /*0120*/ 	.dword	_ZN30_INTERNAL_6cb0fc8c_4_k_cu_main6thrust24THRUST_300001_SM_1000_NS12placeholders2_7E
	.align		8
        /*0128*/ 	.dword	_ZN30_INTERNAL_6cb0fc8c_4_k_cu_main6thrust24THRUST_300001_SM_1000_NS12placeholders2_8E
	.align		8
        /*0130*/ 	.dword	_ZN30_INTERNAL_6cb0fc8c_4_k_cu_main6thrust24THRUST_300001_SM_1000_NS12placeholders2_9E
	.align		8
        /*0138*/ 	.dword	_ZN30_INTERNAL_6cb0fc8c_4_k_cu_main6thrust24THRUST_300001_SM_1000_NS12placeholders3_10E


//--------------------- .text._ZN3cub18CUB_300001_SM_10006detail11EmptyKernelIvEEvv --------------------------
	.section	.text._ZN3cub18CUB_300001_SM_10006detail11EmptyKernelIvEEvv,"ax",@progbits
	.align	128
        .global         _ZN3cub18CUB_300001_SM_10006detail11EmptyKernelIvEEvv
        .type           _ZN3cub18CUB_300001_SM_10006detail11EmptyKernelIvEEvv,@function
        .size           _ZN3cub18CUB_300001_SM_10006detail11EmptyKernelIvEEvv,(.L_x_1 - _ZN3cub18CUB_300001_SM_10006detail11EmptyKernelIvEEvv)
        .other          _ZN3cub18CUB_300001_SM_10006detail11EmptyKernelIvEEvv,@"STO_CUDA_ENTRY STV_DEFAULT"
_ZN3cub18CUB_300001_SM_10006detail11EmptyKernelIvEEvv:
.text._ZN3cub18CUB_300001_SM_10006detail11EmptyKernelIvEEvv:
[----:B------:R-:W-:Y:S01]  /*0000*/  LDC R1, c[0x0][0x37c] ;  /* 0x0000df00ff017b82 */ /* 0x000fe20000000800 */
[----:B------:R-:W-:Y:S05]  /*0010*/  EXIT ;  /* 0x000000000000794d */ /* 0x000fea0003800000 */
.L_x_0:
[----:B------:R-:W-:-:S00]  /*0020*/  BRA `(.L_x_0) ;  /* 0xfffffffc00fc7947 */ /* 0x000fc0000383ffff */
[----:B------:R-:W-:-:S00]  /*0030*/  NOP ;  /* 0x0000000000007918 */ /* 0x000fc00000000000 */
        /* <DEDUP_REMOVED lines=12> */
.L_x_1:


//--------------------- .nv.shared.reserved.0     --------------------------
	.section	.nv.shared.reserved.0,"aw",@nobits
	.weak		__nv_reservedSMEM_offset_0_alias
	.size		__nv_reservedSMEM_offset_0_alias, 0, 64
	.other		__nv_reservedSMEM_offset_0_alias,@"STO_CUDA_RESERVED_SHARED STV_DEFAULT"
__nv_reservedSMEM_offset_0_alias:
	.zero		0
	.zero		64


//--------------------- .nv.global                --------------------------
	.section	.nv.global,"aw",@nobits
.nv.global:
	.type		_ZN30_INTERNAL_6cb0fc8c_4_k_cu_main6thrust24THRUST_300001_SM_1000_NS12placeholders2_5E,@object
	.size		_ZN30_INTERNAL_6cb0fc8c_4_k_cu_main6thrust24THRUST_300001_SM_1000_NS12placeholders2_5E,(_ZN30_INTERNAL_6cb0fc8c_4_k_cu_main4cuda3std3__45__cpo6cbeginE - _ZN30_INTERNAL_6cb0fc8c_4_k_cu_main6thrust24THRUST_300001_SM_1000_NS12placeholders2_5E)
_ZN30_INTERNAL_6cb0fc8c_4_k_cu_main6thrust24THRUST_300001_SM_1000_NS12placeholders2_5E:
	.zero		1
	.type		_ZN30_INTERNAL_6cb0fc8c_4_k_cu_main4cuda3std3__45__cpo6cbeginE,@object
	.size		_ZN30_INTERNAL_6cb0fc8c_4_k_cu_main4cuda3std3__45__cpo6cbeginE,(_ZN30_INTERNAL_6cb0fc8c_4_k_cu_main4cuda3std6ranges3__45__cpo6cbeginE - _ZN30_INTERNAL_6cb0fc8c_4_k_cu_main4cuda3std3__45__cpo6cbeginE)
_ZN30_INTERNAL_6cb0fc8c_4_k_cu_main4cuda3std3__45__cpo6cbeginE:
	.zero		1
	.type		_ZN30_INTERNAL_6cb0fc8c_4_k_cu_main4cuda3std6ranges3__45__cpo6cbeginE,@object
	.size		_ZN30_INTERNAL_6cb0fc8c_4_k_cu_main4cuda3std6ranges3__45__cpo6cbeginE,(_ZN30_INTERNAL_6cb0fc8c_4_k_cu_main4cuda3std3__48in_placeE - _ZN30_INTERNAL_6cb0fc8c_4_k_cu_main4cuda3std6ranges3__45__cpo6cbeginE)
_ZN30_INTERNAL_6cb0fc8c_4_k_cu_main4cuda3std6ranges3__45__cpo6cbeginE:
	.zero		1
	.type		_ZN30_INTERNAL_6cb0fc8c_4_k_cu_main4cuda3std3__48in_placeE,@object
	.size		_ZN30_INTERNAL_6cb0fc8c_4_k_cu_main4cuda3std3__48in_placeE,(_ZN30_INTERNAL_6cb0fc8c_4_k_cu_main4cuda3std6ranges3__45__cpo4sizeE - _ZN30_INTERNAL_6cb0fc8c_4_k_cu_main4cuda3std3__48in_placeE)
_ZN30_INTERNAL_6cb0fc8c_4_k_cu_main4cuda3std3__48in_placeE:
	.zero		1
	.type		_ZN30_INTERNAL_6cb0fc8c_4_k_cu_main4cuda3std6ranges3__45__cpo4sizeE,@object
	.size		_ZN30_INTERNAL_6cb0fc8c_4_k_cu_main4cuda3std6ranges3__45__cpo4sizeE,(_ZN30_INTERNAL_6cb0fc8c_4_k_cu_main6thrust24THRUST_300001_SM_1000_NS12placeholders2_9E - _ZN30_INTERNAL_6cb0fc8c_4_k_cu_main4cuda3std6ranges3__45__cpo4sizeE)
_ZN30_INTERNAL_6cb0fc8c_4_k_cu_main4cuda3std6ranges3__45__cpo4sizeE:
	.zero		1
	.type		_ZN30_INTERNAL_6cb0fc8c_4_k_cu_main6thrust24THRUST_300001_SM_1000_NS12placeholders2_9E,@object
	.size		_ZN30_INTERNAL_6cb0fc8c_4_k_cu_main6thrust24THRUST_300001_SM_1000_NS12placeholders2_9E,(_ZN30_INTERNAL_6cb0fc8c_4_k_cu_main4cuda3std3__45__cpo7crbeginE - _ZN30_INTERNAL_6cb0fc8c_4_k_cu_main6thrust24THRUST_300001_SM_1000_NS12placeholders2_9E)
_ZN30_INTERNAL_6cb0fc8c_4_k_cu_main6thrust24THRUST_300001_SM_1000_NS12placeholders2_9E:
	.zero		1
	.type		_ZN30_INTERNAL_6cb0fc8c_4_k_cu_main4cuda3std3__45__cpo7crbeginE,@object
	.size		_ZN30_INTERNAL_6cb0fc8c_4_k_cu_main4cuda3std3__45__cpo7crbeginE,(_ZN30_INTERNAL_6cb0fc8c_4_k_cu_main4cuda3std6ranges3__45__cpo4nextE - _ZN30_INTERNAL_6cb0fc8c_4_k_cu_main4cuda3std3__45__cpo7crbeginE)
_ZN30_INTERNAL_6cb0fc8c_4_k_cu_main4cuda3std3__45__cpo7crbeginE:
	.zero		1
	.type		_ZN30_INTERNAL_6cb0fc8c_4_k_cu_main4cuda3std6ranges3__45__cpo4nextE,@object
	.size		_ZN30_INTERNAL_6cb0fc8c_4_k_cu_main4cuda3std6ranges3__45__cpo4nextE,(_ZN30_INTERNAL_6cb0fc8c_4_k_cu_main4cuda3std6ranges3__45__cpo4swapE - _ZN30_INTERNAL_6cb0fc8c_4_k_cu_main4cuda3std6ranges3__45__cpo4nextE)
_ZN30_INTERNAL_6cb0fc8c_4_k_cu_main4cuda3std6ranges3__45__cpo4nextE:
	.zero		1
	.type		_ZN30_INTERNAL_6cb0fc8c_4_k_cu_main4cuda3std6ranges3__45__cpo4swapE,@object
	.size		_ZN30_INTERNAL_6cb0fc8c_4_k_cu_main4cuda3std6ranges3__45__cpo4swapE,(_ZN30_INTERNAL_6cb0fc8c_4_k_cu_main6thrust24THRUST_300001_SM_1000_NS12placeholders2_1E - _ZN30_INTERNAL_6cb0fc8c_4_k_cu_main4cuda3std6ranges3__45__cpo4swapE)
_ZN30_INTERNAL_6cb0fc8c_4_k_cu_main4cuda3std6ranges3__45__cpo4swapE:
	.zero		1
	.type		_ZN30_INTERNAL_6cb0fc8c_4_k_cu_main6thrust24THRUST_300001_SM_1000_NS12placeholders2_1E,@object
	.size		_ZN30_INTERNAL_6cb0fc8c_4_k_cu_main6thrust24THRUST_300001_SM_1000_NS12placeholders2_1E,(_ZN30_INTERNAL_6cb0fc8c_4_k_cu_main6thrust24THRUST_300001_SM_1000_NS12placeholders2_3E - _ZN30_INTERNAL_6cb0fc8c_4_k_cu_main6thrust24THRUST_300001_SM_1000_NS12placeholders2_1E)
_ZN30_INTERNAL_6cb0fc8c_4_k_cu_main6thrust24THRUST_300001_SM_1000_NS12placeholders2_1E:
	.zero		1
	.type		_ZN30_INTERNAL_6cb0fc8c_4_k_cu_main6thrust24THRUST_300001_SM_1000_NS12placeholders2_3E,@object
	.size		_ZN30_INTERNAL_6cb0fc8c_4_k_cu_main6thrust24THRUST_300001_SM_1000_NS12placeholders2_3E,(_ZN30_INTERNAL_6cb0fc8c_4_k_cu_main4cuda3std3__45__cpo5beginE - _ZN30_INTERNAL_6cb0fc8c_4_k_cu_main6thrust24THRUST_300001_SM_1000_NS12placeholders2_3E)
_ZN30_INTERNAL_6cb0fc8c_4_k_cu_main6thrust24THRUST_300001_SM_1000_NS12placeholders2_3E:
	.zero		1
	.type		_ZN30_INTERNAL_6cb0fc8c_4_k_cu_main4cuda3std3__45__cpo5beginE,@object
	.size		_ZN30_INTERNAL_6cb0fc8c_4_k_cu_main4cuda3std3__45__cpo5beginE,(_ZN30_INTERNAL_6cb0fc8c_4_k_cu_main4cuda3std6ranges3__45__cpo5beginE - _ZN30_INTERNAL_6cb0fc8c_4_k_cu_main4cuda3std3__45__cpo5beginE)
_ZN30_INTERNAL_6cb0fc8c_4_k_cu_main4cuda3std3__45__cpo5beginE:
	.zero		1
	.type		_ZN30_INTERNAL_6cb0fc8c_4_k_cu_main4cuda3std6ranges3__45__cpo5beginE,@object
	.size		_ZN30_INTERNAL_6cb0fc8c_4_k_cu_main4cuda3std6ranges3__45__cpo5beginE,(_ZN30_INTERNAL_6cb0fc8c_4_k_cu_main4cuda3std3__432_GLOBAL__N__6cb0fc8c_4_k_cu_main6ignoreE - _ZN30_INTERNAL_6cb0fc8c_4_k_cu_main4cuda3std6ranges3__45__cpo5beginE)
_ZN30_INTERNAL_6cb0fc8c_4_k_cu_main4cuda3std6ranges3__45__cpo5beginE:
	.zero		1
	.type		_ZN30_INTERNAL_6cb0fc8c_4_k_cu_main4cuda3std3__432_GLOBAL__N__6cb0fc8c_4_k_cu_main6ignoreE,@object
	.size		_ZN30_INTERNAL_6cb0fc8c_4_k_cu_main4cuda3std3__432_GLOBAL__N__6cb0fc8c_4_k_cu_main6ignoreE,(_ZN30_INTERNAL_6cb0fc8c_4_k_cu_main4cuda3std6ranges3__45__cpo4dataE - _ZN30_INTERNAL_6cb0fc8c_4_k_cu_main4cuda3std3__432_GLOBAL__N__6cb0fc8c_4_k_cu_main6ignoreE)
_ZN30_INTERNAL_6cb0fc8c_4_k_cu_main4cuda3std3__432_GLOBAL__N__6cb0fc8c_4_k_cu_main6ignoreE:
	.zero		1
	.type		_ZN30_INTERNAL_6cb0fc8c_4_k_cu_main4cuda3std6ranges3__45__cpo4dataE,@object
	.size		_ZN30_INTERNAL_6cb0fc8c_4_k_cu_main4cuda3std6ranges3__45__cpo4dataE,(_ZN30_INTERNAL_6cb0fc8c_4_k_cu_main6thrust24THRUST_300001_SM_1000_NS12placeholders2_7E - _ZN30_INTERNAL_6cb0fc8c_4_k_cu_main4cuda3std6ranges3__45__cpo4dataE)
_ZN30_INTERNAL_6cb0fc8c_4_k_cu_main4cuda3std6ranges3__45__cpo4dataE:
	.zero		1
	.type		_ZN30_INTERNAL_6cb0fc8c_4_k_cu_main6thrust24THRUST_300001_SM_1000_NS12placeholders2_7E,@object
	.size		_ZN30_INTERNAL_6cb0fc8c_4_k_cu_main6thrust24THRUST_300001_SM_1000_NS12placeholders2_7E,(_ZN30_INTERNAL_6cb0fc8c_4_k_cu_main4cuda3std3__45__cpo6rbeginE - _ZN30_INTERNAL_6cb0fc8c_4_k_cu_main6thrust24THRUST_300001_SM_1000_NS12placeholders2_7E)
_ZN30_INTERNAL_6cb0fc8c_4_k_cu_main6thrust24THRUST_300001_SM_1000_NS12placeholders2_7E:
	.zero		1
	.type		_ZN30_INTERNAL_6cb0fc8c_4_k_cu_main4cuda3std3__45__cpo6rbeginE,@object
	.size		_ZN30_INTERNAL_6cb0fc8c_4_k_cu_main4cuda3std3__45__cpo6rbeginE,(_ZN30_INTERNAL_6cb0fc8c_4_k_cu_main4cuda3std6ranges3__45__cpo7advanceE - _ZN30_INTERNAL_6cb0fc8c_4_k_cu_main4cuda3std3__45__cpo6rbeginE)
_ZN30_INTERNAL_6cb0fc8c_4_k_cu_main4cuda3std3__45__cpo6rbeginE:
	.zero		1
	.type		_ZN30_INTERNAL_6cb0fc8c_4_k_cu_main4cuda3std6ranges3__45__cpo7advanceE,@object
	.size		_ZN30_INTERNAL_6cb0fc8c_4_k_cu_main4cuda3std6ranges3__45__cpo7advanceE,(_ZN30_INTERNAL_6cb0fc8c_4_k_cu_main4cuda3std3__47nulloptE - _ZN30_INTERNAL_6cb0fc8c_4_k_cu_main4cuda3std6ranges3__45__cpo7advanceE)
_ZN30_INTERNAL_6cb0fc8c_4_k_cu_main4cuda3std6ranges3__45__cpo7advanceE:
	.zero		1
	.type		_ZN30_INTERNAL_6cb0fc8c_4_k_cu_main4cuda3std3__47nulloptE,@object
	.size		_ZN30_INTERNAL_6cb0fc8c_4_k_cu_main4cuda3std3__47nulloptE,(_ZN30_INTERNAL_6cb0fc8c_4_k_cu_main4cuda3std6ranges3__45__cpo8distanceE - _ZN30_INTERNAL_6cb0fc8c_4_k_cu_main4cuda3std3__47nulloptE)
_ZN30_INTERNAL_6cb0fc8c_4_k_cu_main4cuda3std3__47nulloptE:
	.zero		1
	.type		_ZN30_INTERNAL_6cb0fc8c_4_k_cu_main4cuda3std6ranges3__45__cpo8distanceE,@object
	.size		_ZN30_INTERNAL_6cb0fc8c_4_k_cu_main4cuda3std6ranges3__45__cpo8distanceE,(_ZN30_INTERNAL_6cb0fc8c_4_k_cu_main6thrust24THRUST_300001_SM_1000_NS12placeholders2_6E - _ZN30_INTERNAL_6cb0fc8c_4_k_cu_main4cuda3std6ranges3__45__cpo8distanceE)
_ZN30_INTERNAL_6cb0fc8c_4_k_cu_main4cuda3std6ranges3__45__cpo8distanceE:
	.zero		1
	.type		_ZN30_INTERNAL_6cb0fc8c_4_k_cu_main6thrust24THRUST_300001_SM_1000_NS12placeholders2_6E,@object
	.size		_ZN30_INTERNAL_6cb0fc8c_4_k_cu_main6thrust24THRUST_300001_SM_1000_NS12placeholders2_6E,(_ZN30_INTERNAL_6cb0fc8c_4_k_cu_main4cuda3std3__45__cpo4cendE - _ZN30_INTERNAL_6cb0fc8c_4_k_cu_main6thrust24THRUST_300001_SM_1000_NS12placeholders2_6E)
_ZN30_INTERNAL_6cb0fc8c_4_k_cu_main6thrust24THRUST_300001_SM_1000_NS12placeholders2_6E:
	.zero		1
	.type		_ZN30_INTERNAL_6cb0fc8c_4_k_cu_main4cuda3std3__45__cpo4cendE,@object
	.size		_ZN30_INTERNAL_6cb0fc8c_4_k_cu_main4cuda3std3__45__cpo4cendE,(_ZN30_INTERNAL_6cb0fc8c_4_k_cu_main4cuda3std6ranges3__45__cpo4cendE - _ZN30_INTERNAL_6cb0fc8c_4_k_cu_main4cuda3std3__45__cpo4cendE)
_ZN30_INTERNAL_6cb0fc8c_4_k_cu_main4cuda3std3__45__cpo4cendE:
	.zero		1
	.type		_ZN30_INTERNAL_6cb0fc8c_4_k_cu_main4cuda3std6ranges3__45__cpo4cendE,@object
	.size		_ZN30_INTERNAL_6cb0fc8c_4_k_cu_main4cuda3std6ranges3__45__cpo4cendE,(_ZN30_INTERNAL_6cb0fc8c_4_k_cu_main4cuda3std3__420unreachable_sentinelE - _ZN30_INTERNAL_6cb0fc8c_4_k_cu_main4cuda3std6ranges3__45__cpo4cendE)
_ZN30_INTERNAL_6cb0fc8c_4_k_cu_main4cuda3std6ranges3__45__cpo4cendE:
	.zero		1
	.type		_ZN30_INTERNAL_6cb0fc8c_4_k_cu_main4cuda3std3__420unreachable_sentinelE,@object
	.size		_ZN30_INTERNAL_6cb0fc8c_4_k_cu_main4cuda3std3__420unreachable_sentinelE,(_ZN30_INTERNAL_6cb0fc8c_4_k_cu_main4cuda3std6ranges3__45__cpo5ssizeE - _ZN30_INTERNAL_6cb0fc8c_4_k_cu_main4cuda3std3__420unreachable_sentinelE)
_ZN30_INTERNAL_6cb0fc8c_4_k_cu_main4cuda3std3__420unreachable_sentinelE:
	.zero		1
	.type		_ZN30_INTERNAL_6cb0fc8c_4_k_cu_main4cuda3std6ranges3__45__cpo5ssizeE,@object
	.size		_ZN30_INTERNAL_6cb0fc8c_4_k_cu_main4cuda3std6ranges3__45__cpo5ssizeE,(_ZN30_INTERNAL_6cb0fc8c_4_k_cu_main6thrust24THRUST_300001_SM_1000_NS12placeholders3_10E - _ZN30_INTERNAL_6cb0fc8c_4_k_cu_main4cuda3std6ranges3__45__cpo5ssizeE)
_ZN30_INTERNAL_6cb0fc8c_4_k_cu_main4cuda3std6ranges3__45__cpo5ssizeE:
	.zero		1
	.type		_ZN30_INTERNAL_6cb0fc8c_4_k_cu_main6thrust24THRUST_300001_SM_1000_NS12placeholders3_10E,@object
	.size		_ZN30_INTERNAL_6cb0fc8c_4_k_cu_main6thrust24THRUST_300001_SM_1000_NS12placeholders3_10E,(_ZN30_INTERNAL_6cb0fc8c_4_k_cu_main4cuda3std3__45__cpo5crendE - _ZN30_INTERNAL_6cb0fc8c_4_k_cu_main6thrust24THRUST_300001_SM_1000_NS12placeholders3_10E)
_ZN30_INTERNAL_6cb0fc8c_4_k_cu_main6thrust24THRUST_300001_SM_1000_NS12placeholders3_10E:
	.zero		1
	.type		_ZN30_INTERNAL_6cb0fc8c_4_k_cu_main4cuda3std3__45__cpo5crendE,@object
	.size		_ZN30_INTERNAL_6cb0fc8c_4_k_cu_main4cuda3std3__45__cpo5crendE,(_ZN30_INTERNAL_6cb0fc8c_4_k_cu_main4cuda3std6ranges3__45__cpo4prevE - _ZN30_INTERNAL_6cb0fc8c_4_k_cu_main4cuda3std3__45__cpo5crendE)
_ZN30_INTERNAL_6cb0fc8c_4_k_cu_main4cuda3std3__45__cpo5crendE:
	.zero		1
	.type		_ZN30_INTERNAL_6cb0fc8c_4_k_cu_main4cuda3std6ranges3__45__cpo4prevE,@object
	.size		_ZN30_INTERNAL_6cb0fc8c_4_k_cu_main4cuda3std6ranges3__45__cpo4prevE,(_ZN30_INTERNAL_6cb0fc8c_4_k_cu_main4cuda3std6ranges3__45__cpo9iter_moveE - _ZN30_INTERNAL_6cb0fc8c_4_k_cu_main4cuda3std6ranges3__45__cpo4prevE)
_ZN30_INTERNAL_6cb0fc8c_4_k_cu_main4cuda3std6ranges3__45__cpo4prevE:
	.zero		1
	.type		_ZN30_INTERNAL_6cb0fc8c_4_k_cu_main4cuda3std6ranges3__45__cpo9iter_moveE,@object
	.size		_ZN30_INTERNAL_6cb0fc8c_4_k_cu_main4cuda3std6ranges3__45__cpo9iter_moveE,(_ZN30_INTERNAL_6cb0fc8c_4_k_cu_main6thrust24THRUST_300001_SM_1000_NS12placeholders2_2E - _ZN30_INTERNAL_6cb0fc8c_4_k_cu_main4cuda3std6ranges3__45__cpo9iter_moveE)
_ZN30_INTERNAL_6cb0fc8c_4_k_cu_main4cuda3std6ranges3__45__cpo9iter_moveE:
	.zero		1
	.type		_ZN30_INTERNAL_6cb0fc8c_4_k_cu_main6thrust24THRUST_300001_SM_1000_NS12placeholders2_2E,@object
	.size		_ZN30_INTERNAL_6cb0fc8c_4_k_cu_main6thrust24THRUST_300001_SM_1000_NS12placeholders2_2E,(_ZN30_INTERNAL_6cb0fc8c_4_k_cu_main6thrust24THRUST_300001_SM_1000_NS12placeholders2_4E - _ZN30_INTERNAL_6cb0fc8c_4_k_cu_main6thrust24THRUST_300001_SM_1000_NS12placeholders2_2E)
_ZN30_INTERNAL_6cb0fc8c_4_k_cu_main6thrust24THRUST_300001_SM_1000_NS12placeholders2_2E:
	.zero		1
	.type		_ZN30_INTERNAL_6cb0fc8c_4_k_cu_main6thrust24THRUST_300001_SM_1000_NS12placeholders2_4E,@object
	.size		_ZN30_INTERNAL_6cb0fc8c_4_k_cu_main6thrust24THRUST_300001_SM_1000_NS12placeholders2_4E,(_ZN30_INTERNAL_6cb0fc8c_4_k_cu_main4cuda3std3__45__cpo3endE - _ZN30_INTERNAL_6cb0fc8c_4_k_cu_main6thrust24THRUST_300001_SM_1000_NS12placeholders2_4E)
_ZN30_INTERNAL_6cb0fc8c_4_k_cu_main6thrust24THRUST_300001_SM_1000_NS12placeholders2_4E:
	.zero		1
	.type		_ZN30_INTERNAL_6cb0fc8c_4_k_cu_main4cuda3std3__45__cpo3endE,@object
	.size		_ZN30_INTERNAL_6cb0fc8c_4_k_cu_main4cuda3std3__45__cpo3endE,(_ZN30_INTERNAL_6cb0fc8c_4_k_cu_main4cuda3std6ranges3__45__cpo3endE - _ZN30_INTERNAL_6cb0fc8c_4_k_cu_main4cuda3std3__45__cpo3endE)
_ZN30_INTERNAL_6cb0fc8c_4_k_cu_main4cuda3std3__45__cpo3endE:
	.zero		1
	.type		_ZN30_INTERNAL_6cb0fc8c_4_k_cu_main4cuda3std6ranges3__45__cpo3endE,@object
	.size		_ZN30_INTERNAL_6cb0fc8c_4_k_cu_main4cuda3std6ranges3__45__cpo3endE,(_ZN30_INTERNAL_6cb0fc8c_4_k_cu_main4cuda3std3__419piecewise_constructE - _ZN30_INTERNAL_6cb0fc8c_4_k_cu_main4cuda3std6ranges3__45__cpo3endE)
_ZN30_INTERNAL_6cb0fc8c_4_k_cu_main4cuda3std6ranges3__45__cpo3endE:
	.zero		1
	.type		_ZN30_INTERNAL_6cb0fc8c_4_k_cu_main4cuda3std3__419piecewise_constructE,@object
	.size		_ZN30_INTERNAL_6cb0fc8c_4_k_cu_main4cuda3std3__419piecewise_constructE,(_ZN30_INTERNAL_6cb0fc8c_4_k_cu_main4cuda3std6ranges3__45__cpo5cdataE - _ZN30_INTERNAL_6cb0fc8c_4_k_cu_main4cuda3std3__419piecewise_constructE)
_ZN30_INTERNAL_6cb0fc8c_4_k_cu_main4cuda3std3__419piecewise_constructE:
	.zero		1
	.type		_ZN30_INTERNAL_6cb0fc8c_4_k_cu_main4cuda3std6ranges3__45__cpo5cdataE,@object
	.size		_ZN30_INTERNAL_6cb0fc8c_4_k_cu_main4cuda3std6ranges3__45__cpo5cdataE,(_ZN30_INTERNAL_6cb0fc8c_4_k_cu_main6thrust24THRUST_300001_SM_1000_NS12placeholders2_8E - _ZN30_INTERNAL_6cb0fc8c_4_k_cu_main4cuda3std6ranges3__45__cpo5cdataE)
_ZN30_INTERNAL_6cb0fc8c_4_k_cu_main4cuda3std6ranges3__45__cpo5cdataE:
	.zero		1
	.type		_ZN30_INTERNAL_6cb0fc8c_4_k_cu_main6thrust24THRUST_300001_SM_1000_NS12placeholders2_8E,@object
	.size		_ZN30_INTERNAL_6cb0fc8c_4_k_cu_main6thrust24THRUST_300001_SM_1000_NS12placeholders2_8E,(_ZN30_INTERNAL_6cb0fc8c_4_k_cu_main4cuda3std3__45__cpo4rendE - _ZN30_INTERNAL_6cb0fc8c_4_k_cu_main6thrust24THRUST_300001_SM_1000_NS12placeholders2_8E)
_ZN30_INTERNAL_6cb0fc8c_4_k_cu_main6thrust24THRUST_300001_SM_1000_NS12placeholders2_8E:
	.zero		1
	.type		_ZN30_INTERNAL_6cb0fc8c_4_k_cu_main4cuda3std3__45__cpo4rendE,@object
	.size		_ZN30_INTERNAL_6cb0fc8c_4_k_cu_main4cuda3std3__45__cpo4rendE,(_ZN30_INTERNAL_6cb0fc8c_4_k_cu_main4cuda3std6ranges3__45__cpo9iter_swapE - _ZN30_INTERNAL_6cb0fc8c_4_k_cu_main4cuda3std3__45__cpo4rendE)
_ZN30_INTERNAL_6cb0fc8c_4_k_cu_main4cuda3std3__45__cpo4rendE:
	.zero		1
	.type		_ZN30_INTERNAL_6cb0fc8c_4_k_cu_main4cuda3std6ranges3__45__cpo9iter_swapE,@object
	.size		_ZN30_INTERNAL_6cb0fc8c_4_k_cu_main4cuda3std6ranges3__45__cpo9iter_swapE,(_ZN30_INTERNAL_6cb0fc8c_4_k_cu_main4cuda3std3__48unexpectE - _ZN30_INTERNAL_6cb0fc8c_4_k_cu_main4cuda3std6ranges3__45__cpo9iter_swapE)
_ZN30_INTERNAL_6cb0fc8c_4_k_cu_main4cuda3std6ranges3__45__cpo9iter_swapE:
	.zero		1
	.type		_ZN30_INTERNAL_6cb0fc8c_4_k_cu_main4cuda3std3__48unexpectE,@object
	.size		_ZN30_INTERNAL_6cb0fc8c_4_k_cu_main4cuda3std3__48unexpectE,(_ZN30_INTERNAL_6cb0fc8c_4_k_cu_main6thrust24THRUST_300001_SM_1000_NS6system6detail10sequential3seqE - _ZN30_INTERNAL_6cb0fc8c_4_k_cu_main4cuda3std3__48unexpectE)
_ZN30_INTERNAL_6cb0fc8c_4_k_cu_main4cuda3std3__48unexpectE:
	.zero		1
	.type		_ZN30_INTERNAL_6cb0fc8c_4_k_cu_main6thrust24THRUST_300001_SM_1000_NS6system6detail10sequential3seqE,@object
	.size		_ZN30_INTERNAL_6cb0fc8c_4_k_cu_main6thrust24THRUST_300001_SM_1000_NS6system6detail10sequential3seqE,(.L_29 - _ZN30_INTERNAL_6cb0fc8c_4_k_cu_main6thrust24THRUST_300001_SM_1000_NS6system6detail10sequential3seqE)
_ZN30_INTERNAL_6cb0fc8c_4_k_cu_main6thrust24THRUST_300001_SM_1000_NS6system6detail10sequential3seqE:
	.zero		1
.L_29:


//--------------------- .nv.constant0._ZN3cub18CUB_300001_SM_10006detail11EmptyKernelIvEEvv --------------------------
	.section	.nv.constant0._ZN3cub18CUB_300001_SM_10006detail11EmptyKernelIvEEvv,"a",@progbits
	.sectionflags	@""
	.align	4
.nv.constant0._ZN3cub18CUB_300001_SM_10006detail11EmptyKernelIvEEvv:
	.zero		896


//--------------------- SYMBOLS --------------------------

	.type		.nv.reservedSmem.offset0,@object
	.size		.nv.reservedSmem.offset0,0x4
